	.headerflags	@"EF_CUDA_TEXMODE_UNIFIED EF_CUDA_64BIT_ADDRESS EF_CUDA_ACCELERATORS EF_CUDA_SM90 EF_CUDA_VIRTUAL_SM(EF_CUDA_SM90)"
	.elftype	@"ET_EXEC"


//--------------------- .nv.info                  --------------------------
	.section	.nv.info,"",@"SHT_CUDA_INFO"
	.align	4


	//----- nvinfo : EIATTR_REGCOUNT
	.align		4
        /*0000*/ 	.byte	0x04, 0x2f
        /*0002*/ 	.short	(.L_1 - .L_0)
	.align		4
.L_0:
        /*0004*/ 	.word	index@(triton_poi_fused__unsafe_index_convolution_30)
        /*0008*/ 	.word	0x00000020


	//----- nvinfo : EIATTR_MIN_STACK_SIZE
	.align		4
.L_1:
        /*000c*/ 	.byte	0x04, 0x12
        /*000e*/ 	.short	(.L_3 - .L_2)
	.align		4
.L_2:
        /*0010*/ 	.word	index@(triton_poi_fused__unsafe_index_convolution_30)
        /*0014*/ 	.word	0x00000000


	//----- nvinfo : EIATTR_FRAME_SIZE
	.align		4
.L_3:
        /*0018*/ 	.byte	0x04, 0x11
        /*001a*/ 	.short	(.L_5 - .L_4)
	.align		4
.L_4:
        /*001c*/ 	.word	index@(triton_poi_fused__unsafe_index_convolution_30)
        /*0020*/ 	.word	0x00000000


	//----- nvinfo : EIATTR_MIN_STACK_SIZE
	.align		4
.L_5:
        /*0024*/ 	.byte	0x04, 0x12
        /*0026*/ 	.short	(.L_7 - .L_6)
	.align		4
.L_6:
        /*0028*/ 	.word	index@(triton_poi_fused__unsafe_index_convolution_30)
        /*002c*/ 	.word	0x00000000
.L_7:


//--------------------- .nv.info.triton_poi_fused__unsafe_index_convolution_30 --------------------------
	.section	.nv.info.triton_poi_fused__unsafe_index_convolution_30,"",@"SHT_CUDA_INFO"
	.sectionflags	@""
	.align	4


	//----- nvinfo : EIATTR_CUDA_API_VERSION
	.align		4
        /*0000*/ 	.byte	0x04, 0x37
        /*0002*/ 	.short	(.L_9 - .L_8)
.L_8:
        /*0004*/ 	.word	0x0000007c


	//----- nvinfo : EIATTR_KPARAM_INFO
	.align		4
.L_9:
        /*0008*/ 	.byte	0x04, 0x17
        /*000a*/ 	.short	(.L_11 - .L_10)
.L_10:
        /*000c*/ 	.word	0x00000000
        /*0010*/ 	.short	0x0004
        /*0012*/ 	.short	0x0020
        /*0014*/ 	.byte	0x00, 0xf0, 0x11, 0x00


	//----- nvinfo : EIATTR_KPARAM_INFO
	.align		4
.L_11:
        /*0018*/ 	.byte	0x04, 0x17
        /*001a*/ 	.short	(.L_13 - .L_12)
.L_12:
        /*001c*/ 	.word	0x00000000
        /*0020*/ 	.short	0x0003
        /*0022*/ 	.short	0x0018
        /*0024*/ 	.byte	0x00, 0xf4, 0x21, 0x00


	//----- nvinfo : EIATTR_KPARAM_INFO
	.align		4
.L_13:
        /*0028*/ 	.byte	0x04, 0x17
        /*002a*/ 	.short	(.L_15 - .L_14)
.L_14:
        /*002c*/ 	.word	0x00000000
        /*0030*/ 	.short	0x0002
        /*0032*/ 	.short	0x0010
        /*0034*/ 	.byte	0x00, 0xf4, 0x21, 0x00


	//----- nvinfo : EIATTR_KPARAM_INFO
	.align		4
.L_15:
        /*0038*/ 	.byte	0x04, 0x17
        /*003a*/ 	.short	(.L_17 - .L_16)
.L_16:
        /*003c*/ 	.word	0x00000000
        /*0040*/ 	.short	0x0001
        /*0042*/ 	.short	0x0008
        /*0044*/ 	.byte	0x00, 0xf4, 0x21, 0x00


	//----- nvinfo : EIATTR_KPARAM_INFO
	.align		4
.L_17:
        /*0048*/ 	.byte	0x04, 0x17
        /*004a*/ 	.short	(.L_19 - .L_18)
.L_18:
        /*004c*/ 	.word	0x00000000
        /*0050*/ 	.short	0x0000
        /*0052*/ 	.short	0x0000
        /*0054*/ 	.byte	0x00, 0xf4, 0x21, 0x00


	//----- nvinfo : EIATTR_SPARSE_MMA_MASK
	.align		4
.L_19:
        /*0058*/ 	.byte	0x03, 0x50
        /*005a*/ 	.short	0x0000


	//----- nvinfo : EIATTR_MAXREG_COUNT
	.align		4
        /*005c*/ 	.byte	0x03, 0x1b
        /*005e*/ 	.short	0x00ff


	//----- nvinfo : EIATTR_EXIT_INSTR_OFFSETS
	.align		4
        /*0060*/ 	.byte	0x04, 0x1c
        /*0062*/ 	.short	(.L_21 - .L_20)


	//   ....[0]....
.L_20:
        /*0064*/ 	.word	0x00000a80


	//----- nvinfo : EIATTR_REQNTID
	.align		4
.L_21:
        /*0068*/ 	.byte	0x04, 0x10
        /*006a*/ 	.short	(.L_23 - .L_22)
.L_22:
        /*006c*/ 	.word	0x00000080
        /*0070*/ 	.word	0x00000001
        /*0074*/ 	.word	0x00000001


	//----- nvinfo : EIATTR_CBANK_PARAM_SIZE
	.align		4
.L_23:
        /*0078*/ 	.byte	0x03, 0x19
        /*007a*/ 	.short	0x0024


	//----- nvinfo : EIATTR_PARAM_CBANK
	.align		4
        /*007c*/ 	.byte	0x04, 0x0a
        /*007e*/ 	.short	(.L_25 - .L_24)
	.align		4
.L_24:
        /*0080*/ 	.word	index@(.nv.constant0.triton_poi_fused__unsafe_index_convolution_30)
        /*0084*/ 	.short	0x0210
        /*0086*/ 	.short	0x0024


	//----- nvinfo : EIATTR_SW_WAR
	.align		4
.L_25:
        /*0088*/ 	.byte	0x04, 0x36
        /*008a*/ 	.short	(.L_27 - .L_26)
.L_26:
        /*008c*/ 	.word	0x00000008
.L_27:


//--------------------- .nv.callgraph             --------------------------
	.section	.nv.callgraph,"",@"SHT_CUDA_CALLGRAPH"
	.align	4
	.sectionentsize	8
	.align		4
        /*0000*/ 	.word	0x00000000
	.align		4
        /*0004*/ 	.word	0xffffffff
	.align		4
        /*0008*/ 	.word	0x00000000
	.align		4
        /*000c*/ 	.word	0xfffffffe
	.align		4
        /*0010*/ 	.word	0x00000000
	.align		4
        /*0014*/ 	.word	0xfffffffd
	.align		4
        /*0018*/ 	.word	0x00000000
	.align		4
        /*001c*/ 	.word	0xfffffffc


//--------------------- .text.triton_poi_fused__unsafe_index_convolution_30 --------------------------
	.section	.text.triton_poi_fused__unsafe_index_convolution_30,"ax",@progbits
	.align	128
        .global         triton_poi_fused__unsafe_index_convolution_30
        .type           triton_poi_fused__unsafe_index_convolution_30,@function
        .size           triton_poi_fused__unsafe_index_convolution_30,(.L_x_1 - triton_poi_fused__unsafe_index_convolution_30)
        .other          triton_poi_fused__unsafe_index_convolution_30,@"STO_CUDA_ENTRY STV_DEFAULT"
triton_poi_fused__unsafe_index_convolution_30:
.text.triton_poi_fused__unsafe_index_convolution_30:
[----:B------:R-:W-:Y:S01]  /*0000*/  LDC R1, c[0x0][0x28] ;  /* 0x00000a00ff017b82 */ /* 0x000fe20000000800 */
[----:B------:R-:W1:Y:S07]  /*0010*/  S2R R0, SR_TID.X ;  /* 0x0000000000007919 */ /* 0x000e6e0000002100 */
[----:B------:R-:W2:Y:S01]  /*0020*/  LDC.64 R16, c[0x0][0x210] ;  /* 0x00008400ff107b82 */ /* 0x000ea20000000a00 */
[----:B------:R-:W-:Y:S01]  /*0030*/  ULDC.64 UR4, c[0x0][0x208] ;  /* 0x0000820000047ab9 */ /* 0x000fe20000000a00 */
[----:B------:R-:W-:Y:S01]  /*0040*/  ULDC.64 UR6, c[0x0][0x218] ;  /* 0x0000860000067ab9 */ /* 0x000fe20000000a00 */
[----:B------:R-:W3:Y:S01]  /*0050*/  S2R R3, SR_CTAID.X ;  /* 0x0000000000037919 */ /* 0x000ee20000002500 */
[----:B-1----:R-:W-:Y:S01]  /*0060*/  IMAD.SHL.U32 R0, R0, 0x4, RZ ;  /* 0x0000000400007824 */ /* 0x002fe200078e00ff */
[----:B---3--:R-:W-:-:S04]  /*0070*/  SHF.R.S32.HI R19, RZ, 0x15, R3 ;  /* 0x00000015ff137819 */ /* 0x008fc80000011403 */
[----:B------:R-:W-:Y:S02]  /*0080*/  LOP3.LUT R0, R0, 0x1fc, RZ, 0xc0, !PT ;  /* 0x000001fc00007812 */ /* 0x000fe400078ec0ff */
[----:B------:R-:W-:-:S03]  /*0090*/  SGXT R19, R19, 0x1 ;  /* 0x000000011313781a */ /* 0x000fc60000000200 */
[----:B------:R-:W-:-:S04]  /*00a0*/  IMAD R0, R3, 0x400, R0 ;  /* 0x0000040003007824 */ /* 0x000fc800078e0200 */
[----:B------:R-:W-:Y:S01]  /*00b0*/  VIADD R18, R0, 0x200 ;  /* 0x0000020000127836 */ /* 0x000fe20000000000 */
[----:B------:R-:W-:Y:S02]  /*00c0*/  SHF.R.S32.HI R3, RZ, 0x1f, R0 ;  /* 0x0000001fff037819 */ /* 0x000fe40000011400 */
[-C--:B------:R-:W-:Y:S02]  /*00d0*/  LEA.HI R2, R19, R0.reuse, RZ, 0x6 ;  /* 0x0000000013027211 */ /* 0x080fe400078f30ff */
[----:B------:R-:W-:Y:S02]  /*00e0*/  LEA.HI R4, R3, R0, RZ, 0x3 ;  /* 0x0000000003047211 */ /* 0x000fe400078f18ff */
[----:B------:R-:W-:Y:S02]  /*00f0*/  LEA.HI R3, R19, R18, RZ, 0x3 ;  /* 0x0000001213037211 */ /* 0x000fe400078f18ff */
[----:B------:R-:W-:Y:S02]  /*0100*/  SHF.R.S32.HI R5, RZ, 0x3, R4 ;  /* 0x00000003ff057819 */ /* 0x000fe40000011404 */
[----:B------:R-:W-:-:S02]  /*0110*/  SHF.R.S32.HI R6, RZ, 0x3, R3 ;  /* 0x00000003ff067819 */ /* 0x000fc40000011403 */
[----:B------:R-:W-:Y:S02]  /*0120*/  LEA.HI R3, R5, R5, RZ, 0x3 ;  /* 0x0000000505037211 */ /* 0x000fe400078f18ff */
[----:B------:R-:W-:Y:S02]  /*0130*/  SHF.R.S32.HI R2, RZ, 0x6, R2 ;  /* 0x00000006ff027819 */ /* 0x000fe40000011402 */
[----:B------:R-:W-:Y:S02]  /*0140*/  LEA.HI R7, R6, R6, RZ, 0x3 ;  /* 0x0000000606077211 */ /* 0x000fe400078f18ff */
[----:B------:R-:W-:Y:S02]  /*0150*/  LOP3.LUT R8, R3, 0xfffffff8, RZ, 0xc0, !PT ;  /* 0xfffffff803087812 */ /* 0x000fe400078ec0ff */
[----:B------:R-:W-:Y:S02]  /*0160*/  LEA.HI R3, R2, R2, RZ, 0x3 ;  /* 0x0000000202037211 */ /* 0x000fe400078f18ff */
[----:B------:R-:W-:Y:S01]  /*0170*/  LOP3.LUT R9, R7, 0xfffffff8, RZ, 0xc0, !PT ;  /* 0xfffffff807097812 */ /* 0x000fe200078ec0ff */
[----:B------:R-:W-:Y:S01]  /*0180*/  IMAD.IADD R7, R5, 0x1, -R8 ;  /* 0x0000000105077824 */ /* 0x000fe200078e0a08 */
[----:B------:R-:W-:-:S03]  /*0190*/  LOP3.LUT R3, R3, 0xfffffff8, RZ, 0xc0, !PT ;  /* 0xfffffff803037812 */ /* 0x000fc600078ec0ff */
[----:B------:R-:W-:Y:S02]  /*01a0*/  IMAD.IADD R9, R6, 0x1, -R9 ;  /* 0x0000000106097824 */ /* 0x000fe400078e0a09 */
[----:B--2---:R-:W-:-:S04]  /*01b0*/  IMAD.WIDE R6, R7, 0x8, R16 ;  /* 0x0000000807067825 */ /* 0x004fc800078e0210 */
[----:B------:R-:W-:Y:S02]  /*01c0*/  IMAD.IADD R21, R2, 0x1, -R3 ;  /* 0x0000000102157824 */ /* 0x000fe400078e0a03 */
[--C-:B------:R-:W-:Y:S01]  /*01d0*/  IMAD.WIDE R2, R9, 0x8, R16.reuse ;  /* 0x0000000809027825 */ /* 0x100fe200078e0210 */
[----:B------:R-:W2:Y:S03]  /*01e0*/  LDG.E.EL.64 R6, desc[UR4][R6.64] ;  /* 0x0000000406067981 */ /* 0x000ea6000c2e1b00 */
[----:B------:R-:W-:Y:S01]  /*01f0*/  IMAD.WIDE R20, R21, 0x8, R16 ;  /* 0x0000000815147825 */ /* 0x000fe200078e0210 */
[----:B------:R-:W-:Y:S01]  /*0200*/  LOP3.LUT R9, R4, 0xfffffff8, RZ, 0xc0, !PT ;  /* 0xfffffff804097812 */ /* 0x000fe200078ec0ff */
[----:B------:R-:W3:Y:S04]  /*0210*/  LDG.E.EL.64 R2, desc[UR4][R2.64] ;  /* 0x0000000402027981 */ /* 0x000ee8000c2e1b00 */
[----:B------:R1:W4:Y:S01]  /*0220*/  LDG.E.EL.64 R4, desc[UR4][R20.64] ;  /* 0x0000000414047981 */ /* 0x000322000c2e1b00 */
[----:B------:R-:W-:-:S04]  /*0230*/  IMAD.IADD R9, R0, 0x1, -R9 ;  /* 0x0000000100097824 */ /* 0x000fc800078e0a09 */
[----:B------:R-:W-:-:S04]  /*0240*/  IMAD.WIDE R8, R9, 0x8, R16 ;  /* 0x0000000809087825 */ /* 0x000fc800078e0210 */
[----:B------:R-:W-:Y:S02]  /*0250*/  VIADD R12, R0, 0x2 ;  /* 0x00000002000c7836 */ /* 0x000fe40000000000 */
[----:B------:R-:W5:Y:S03]  /*0260*/  LDG.E.EL.128 R8, desc[UR4][R8.64] ;  /* 0x0000000408087981 */ /* 0x000f66000c2e1d00 */
[C---:B------:R-:W-:Y:S02]  /*0270*/  LEA.HI R13, R19.reuse, R12, RZ, 0x3 ;  /* 0x0000000c130d7211 */ /* 0x040fe400078f18ff */
[----:B------:R-:W-:Y:S02]  /*0280*/  LEA.HI R22, R19, R18, RZ, 0x6 ;  /* 0x0000001213167211 */ /* 0x000fe400078f30ff */
[----:B------:R-:W-:Y:S02]  /*0290*/  LOP3.LUT R13, R13, 0xfffffff8, RZ, 0xc0, !PT ;  /* 0xfffffff80d0d7812 */ /* 0x000fe400078ec0ff */
[----:B------:R-:W-:-:S03]  /*02a0*/  SHF.R.S32.HI R22, RZ, 0x6, R22 ;  /* 0x00000006ff167819 */ /* 0x000fc60000011416 */
[----:B------:R-:W-:Y:S01]  /*02b0*/  IMAD.IADD R13, R12, 0x1, -R13 ;  /* 0x000000010c0d7824 */ /* 0x000fe200078e0a0d */
[----:B-1----:R-:W-:-:S03]  /*02c0*/  LEA.HI R20, R22, R22, RZ, 0x3 ;  /* 0x0000001616147211 */ /* 0x002fc600078f18ff */
[----:B------:R-:W-:Y:S01]  /*02d0*/  IMAD.WIDE R12, R13, 0x8, R16 ;  /* 0x000000080d0c7825 */ /* 0x000fe200078e0210 */
[----:B------:R-:W-:-:S05]  /*02e0*/  LOP3.LUT R21, R20, 0xfffffff8, RZ, 0xc0, !PT ;  /* 0xfffffff814157812 */ /* 0x000fca00078ec0ff */
[----:B------:R-:W5:Y:S01]  /*02f0*/  LDG.E.EL.128 R12, desc[UR4][R12.64] ;  /* 0x000000040c0c7981 */ /* 0x000f62000c2e1d00 */
[----:B------:R-:W-:-:S04]  /*0300*/  IMAD.IADD R21, R22, 0x1, -R21 ;  /* 0x0000000116157824 */ /* 0x000fc800078e0a15 */
[----:B------:R-:W-:-:S06]  /*0310*/  IMAD.WIDE R16, R21, 0x8, R16 ;  /* 0x0000000815107825 */ /* 0x000fcc00078e0210 */
[----:B------:R-:W5:Y:S01]  /*0320*/  LDG.E.EL.64 R16, desc[UR4][R16.64] ;  /* 0x0000000410107981 */ /* 0x000f62000c2e1b00 */
[----:B--2---:R-:W-:-:S04]  /*0330*/  SHF.R.U32.HI R23, RZ, 0x1d, R7 ;  /* 0x0000001dff177819 */ /* 0x004fc80000011607 */
[----:B------:R-:W-:Y:S02]  /*0340*/  LOP3.LUT R23, R23, 0x4, RZ, 0xc0, !PT ;  /* 0x0000000417177812 */ /* 0x000fe400078ec0ff */
[----:B---3--:R-:W-:Y:S02]  /*0350*/  SHF.R.U32.HI R21, RZ, 0x1d, R3 ;  /* 0x0000001dff157819 */ /* 0x008fe40000011603 */
[----:B----4-:R-:W-:Y:S02]  /*0360*/  SHF.R.U32.HI R25, RZ, 0x1d, R5 ;  /* 0x0000001dff197819 */ /* 0x010fe40000011605 */
[----:B------:R-:W-:Y:S02]  /*0370*/  IADD3 R22, P0, R6, R23, RZ ;  /* 0x0000001706167210 */ /* 0x000fe40007f1e0ff */
[----:B------:R-:W-:Y:S02]  /*0380*/  LOP3.LUT R21, R21, 0x4, RZ, 0xc0, !PT ;  /* 0x0000000415157812 */ /* 0x000fe400078ec0ff */
[----:B------:R-:W-:Y:S01]  /*0390*/  LOP3.LUT R25, R25, 0x4, RZ, 0xc0, !PT ;  /* 0x0000000419197812 */ /* 0x000fe200078ec0ff */
[----:B------:R-:W-:Y:S01]  /*03a0*/  IMAD.X R23, RZ, RZ, R7, P0 ;  /* 0x000000ffff177224 */ /* 0x000fe200000e0607 */
[----:B------:R-:W-:-:S02]  /*03b0*/  IADD3 R20, P1, R2, R21, RZ ;  /* 0x0000001502147210 */ /* 0x000fc40007f3e0ff */
[----:B------:R-:W-:Y:S02]  /*03c0*/  IADD3 R6, P0, R4, R25, RZ ;  /* 0x0000001904067210 */ /* 0x000fe40007f1e0ff */
[C---:B------:R-:W-:Y:S01]  /*03d0*/  LEA.HI R21, R19.reuse, R0, RZ, 0x9 ;  /* 0x0000000013157211 */ /* 0x040fe200078f48ff */
[----:B------:R-:W-:Y:S01]  /*03e0*/  IMAD.X R27, RZ, RZ, R3, P1 ;  /* 0x000000ffff1b7224 */ /* 0x000fe200008e0603 */
[----:B------:R-:W-:Y:S01]  /*03f0*/  LEA.HI R3, R19, R18, RZ, 0x9 ;  /* 0x0000001213037211 */ /* 0x000fe200078f48ff */
[----:B------:R-:W-:Y:S01]  /*0400*/  IMAD.X R5, RZ, RZ, R5, P0 ;  /* 0x000000ffff057224 */ /* 0x000fe200000e0605 */
[----:B-----5:R-:W-:Y:S02]  /*0410*/  LEA R7, P0, R8, UR6, 0x2 ;  /* 0x0000000608077c11 */ /* 0x020fe4000f8010ff */
[----:B------:R-:W-:Y:S02]  /*0420*/  SHF.R.U32.HI R18, RZ, 0x1b, R9 ;  /* 0x0000001bff127819 */ /* 0x000fe40000011609 */
[----:B------:R-:W-:Y:S01]  /*0430*/  SHF.R.S32.HI R21, RZ, 0x9, R21 ;  /* 0x00000009ff157819 */ /* 0x000fe20000011415 */
[----:B------:R-:W-:Y:S01]  /*0440*/  IMAD.SHL.U32 R2, R22, 0x10, RZ ;  /* 0x0000001016027824 */ /* 0x000fe200078e00ff */
[----:B------:R-:W-:-:S02]  /*0450*/  LEA.HI.X R9, R8, UR7, R9, 0x2, P0 ;  /* 0x0000000708097c11 */ /* 0x000fc400080f1409 */
[----:B------:R-:W-:Y:S02]  /*0460*/  LOP3.LUT R18, R18, 0x10, RZ, 0xc0, !PT ;  /* 0x0000001012127812 */ /* 0x000fe400078ec0ff */
[----:B------:R-:W-:Y:S02]  /*0470*/  LEA.HI R8, R21, R21, RZ, 0x8 ;  /* 0x0000001515087211 */ /* 0x000fe400078f40ff */
[----:B------:R-:W-:Y:S02]  /*0480*/  LEA R19, P2, R10, UR6, 0x2 ;  /* 0x000000060a137c11 */ /* 0x000fe4000f8410ff */
[----:B------:R-:W-:Y:S02]  /*0490*/  SHF.L.U64.HI R4, R22, 0x4, R23 ;  /* 0x0000000416047819 */ /* 0x000fe40000010217 */
[C---:B------:R-:W-:Y:S01]  /*04a0*/  SHF.L.U64.HI R5, R6.reuse, 0x6, R5 ;  /* 0x0000000606057819 */ /* 0x040fe20000010205 */
[----:B------:R-:W-:Y:S01]  /*04b0*/  IMAD.SHL.U32 R6, R6, 0x40, RZ ;  /* 0x0000004006067824 */ /* 0x000fe200078e00ff */
[----:B------:R-:W-:-:S02]  /*04c0*/  IADD3 R29, P0, P1, R2, R7, R18 ;  /* 0x00000007021d7210 */ /* 0x000fc4000791e012 */
[----:B------:R-:W-:Y:S02]  /*04d0*/  LOP3.LUT R22, R8, 0xffffff00, RZ, 0xc0, !PT ;  /* 0xffffff0008167812 */ /* 0x000fe400078ec0ff */
[--C-:B------:R-:W-:Y:S02]  /*04e0*/  SHF.R.U32.HI R8, RZ, 0x1b, R11.reuse ;  /* 0x0000001bff087819 */ /* 0x100fe4000001160b */
[----:B------:R-:W-:Y:S01]  /*04f0*/  LEA.HI.X R25, R10, UR7, R11, 0x2, P2 ;  /* 0x000000070a197c11 */ /* 0x000fe200090f140b */
[----:B------:R-:W-:Y:S01]  /*0500*/  IMAD.SHL.U32 R10, R20, 0x10, RZ ;  /* 0x00000010140a7824 */ /* 0x000fe200078e00ff */
[----:B------:R-:W-:Y:S02]  /*0510*/  IADD3.X R24, R4, R9, RZ, P0, P1 ;  /* 0x0000000904187210 */ /* 0x000fe400007e24ff */
[----:B------:R-:W-:Y:S02]  /*0520*/  IADD3 R28, P0, R6, R29, RZ ;  /* 0x0000001d061c7210 */ /* 0x000fe40007f1e0ff */
[----:B------:R-:W-:Y:S01]  /*0530*/  LOP3.LUT R8, R8, 0x10, RZ, 0xc0, !PT ;  /* 0x0000001008087812 */ /* 0x000fe200078ec0ff */
[----:B------:R-:W-:Y:S01]  /*0540*/  IMAD.IADD R23, R21, 0x1, -R22 ;  /* 0x0000000115177824 */ /* 0x000fe200078e0a16 */
[----:B------:R-:W-:Y:S01]  /*0550*/  IADD3 R7, P4, P5, R10, R7, R18 ;  /* 0x000000070a077210 */ /* 0x000fe20007d9e012 */
[----:B------:R-:W-:Y:S01]  /*0560*/  IMAD.X R29, R5, 0x1, R24, P0 ;  /* 0x00000001051d7824 */ /* 0x000fe200000e0618 */
[----:B------:R-:W-:Y:S01]  /*0570*/  IADD3 R18, P2, P3, R2, R19, R8 ;  /* 0x0000001302127210 */ /* 0x000fe20007b5e008 */
[----:B------:R-:W-:Y:S01]  /*0580*/  IMAD.SHL.U32 R21, R21, 0x40, RZ ;  /* 0x0000004015157824 */ /* 0x000fe200078e00ff */
[----:B------:R-:W-:-:S02]  /*0590*/  SHF.R.U32.HI R11, RZ, 0x1b, R13 ;  /* 0x0000001bff0b7819 */ /* 0x000fc4000001160d */
[----:B------:R-:W-:Y:S01]  /*05a0*/  IADD3.X R26, R4, R25, RZ, P2, P3 ;  /* 0x00000019041a7210 */ /* 0x000fe200017e64ff */
[----:B------:R-:W-:Y:S01]  /*05b0*/  IMAD.WIDE R28, R21, 0x4, R28 ;  /* 0x00000004151c7825 */ /* 0x000fe200078e021c */
[----:B------:R-:W-:Y:S02]  /*05c0*/  IADD3 R18, P2, R18, R6, RZ ;  /* 0x0000000612127210 */ /* 0x000fe40007f5e0ff */
[----:B------:R-:W-:Y:S02]  /*05d0*/  SHF.L.U64.HI R24, R20, 0x4, R27 ;  /* 0x0000000414187819 */ /* 0x000fe4000001021b */
[----:B------:R-:W-:Y:S02]  /*05e0*/  LEA R22, P6, R12, UR6, 0x2 ;  /* 0x000000060c167c11 */ /* 0x000fe4000f8c10ff */
[----:B------:R-:W-:Y:S01]  /*05f0*/  IADD3 R20, P0, P1, R10, R19, R8 ;  /* 0x000000130a147210 */ /* 0x000fe2000791e008 */
[----:B------:R-:W-:Y:S01]  /*0600*/  IMAD.X R19, R26, 0x1, R5, P2 ;  /* 0x000000011a137824 */ /* 0x000fe200010e0605 */
[----:B------:R-:W-:Y:S01]  /*0610*/  LOP3.LUT R11, R11, 0x10, RZ, 0xc0, !PT ;  /* 0x000000100b0b7812 */ /* 0x000fe200078ec0ff */
[----:B------:R1:W2:Y:S01]  /*0620*/  LDG.E.EL R8, desc[UR4][R28.64] ;  /* 0x000000041c087981 */ /* 0x0002a2000c2e1900 */
[----:B------:R-:W-:-:S02]  /*0630*/  LEA.HI.X R27, R12, UR7, R13, 0x2, P6 ;  /* 0x000000070c1b7c11 */ /* 0x000fc4000b0f140d */
[----:B------:R-:W-:Y:S02]  /*0640*/  IADD3 R13, P3, P6, R2, R22, R11 ;  /* 0x00000016020d7210 */ /* 0x000fe40007e7e00b */
[--C-:B------:R-:W-:Y:S02]  /*0650*/  SHF.R.U32.HI R26, RZ, 0x1b, R15.reuse ;  /* 0x0000001bff1a7819 */ /* 0x100fe4000001160f */
[----:B-1----:R-:W-:Y:S02]  /*0660*/  LEA R29, P2, R14, UR6, 0x2 ;  /* 0x000000060e1d7c11 */ /* 0x002fe4000f8410ff */
[----:B------:R-:W-:Y:S02]  /*0670*/  IADD3.X R28, R4, R27, RZ, P3, P6 ;  /* 0x0000001b041c7210 */ /* 0x000fe40001fec4ff */
[----:B------:R-:W-:Y:S02]  /*0680*/  LEA.HI.X R15, R14, UR7, R15, 0x2, P2 ;  /* 0x000000070e0f7c11 */ /* 0x000fe400090f140f */
[----:B------:R-:W-:-:S02]  /*0690*/  SHF.R.U32.HI R14, RZ, 0x1d, R17 ;  /* 0x0000001dff0e7819 */ /* 0x000fc40000011611 */
[----:B------:R-:W-:Y:S02]  /*06a0*/  IADD3 R12, P3, R13, R6, RZ ;  /* 0x000000060d0c7210 */ /* 0x000fe40007f7e0ff */
[----:B------:R-:W-:-:S03]  /*06b0*/  LOP3.LUT R14, R14, 0x4, RZ, 0xc0, !PT ;  /* 0x000000040e0e7812 */ /* 0x000fc600078ec0ff */
[----:B------:R-:W-:Y:S01]  /*06c0*/  IMAD.X R13, R28, 0x1, R5, P3 ;  /* 0x000000011c0d7824 */ /* 0x000fe200018e0605 */
[----:B------:R-:W-:Y:S01]  /*06d0*/  IADD3 R16, P2, R16, R14, RZ ;  /* 0x0000000e10107210 */ /* 0x000fe20007f5e0ff */
[----:B------:R-:W-:Y:S01]  /*06e0*/  IMAD.WIDE R12, R21, 0x4, R12 ;  /* 0x00000004150c7825 */ /* 0x000fe200078e020c */
[----:B------:R-:W-:-:S03]  /*06f0*/  LOP3.LUT R26, R26, 0x10, RZ, 0xc0, !PT ;  /* 0x000000101a1a7812 */ /* 0x000fc600078ec0ff */
[----:B------:R-:W-:Y:S01]  /*0700*/  IMAD.X R17, RZ, RZ, R17, P2 ;  /* 0x000000ffff117224 */ /* 0x000fe200010e0611 */
[----:B------:R-:W-:Y:S01]  /*0710*/  IADD3.X R25, R24, R25, RZ, P0, P1 ;  /* 0x0000001918197210 */ /* 0x000fe200007e24ff */
[----:B------:R-:W-:Y:S01]  /*0720*/  IMAD.WIDE R18, R21, 0x4, R18 ;  /* 0x0000000415127825 */ /* 0x000fe200078e0212 */
[----:B------:R1:W3:Y:S01]  /*0730*/  LDG.E.EL R12, desc[UR4][R12.64] ;  /* 0x000000040c0c7981 */ /* 0x0002e2000c2e1900 */
[----:B------:R-:W-:Y:S02]  /*0740*/  IADD3 R22, P2, P3, R10, R22, R11 ;  /* 0x000000160a167210 */ /* 0x000fe40007b5e00b */
[C---:B------:R-:W-:Y:S02]  /*0750*/  SHF.L.U64.HI R14, R16.reuse, 0x6, R17 ;  /* 0x00000006100e7819 */ /* 0x040fe40000010211 */
[----:B------:R4:W5:Y:S01]  /*0760*/  LDG.E.EL R18, desc[UR4][R18.64] ;  /* 0x0000000412127981 */ /* 0x000962000c2e1900 */
[----:B-1----:R-:W-:Y:S01]  /*0770*/  IMAD.SHL.U32 R13, R16, 0x40, RZ ;  /* 0x00000040100d7824 */ /* 0x002fe200078e00ff */
[----:B------:R-:W-:-:S02]  /*0780*/  IADD3 R16, P0, P1, R10, R29, R26 ;  /* 0x0000001d0a107210 */ /* 0x000fc4000791e01a */
[----:B------:R-:W1:Y:S01]  /*0790*/  LDC.64 R10, c[0x0][0x220] ;  /* 0x00008800ff0a7b82 */ /* 0x000e620000000a00 */
[----:B------:R-:W-:Y:S02]  /*07a0*/  IADD3.X R17, R24, R9, RZ, P4, P5 ;  /* 0x0000000918117210 */ /* 0x000fe400027ea4ff */
[----:B----4-:R-:W-:Y:S02]  /*07b0*/  SHF.R.S32.HI R19, RZ, 0x9, R3 ;  /* 0x00000009ff137819 */ /* 0x010fe40000011403 */
[----:B------:R-:W-:Y:S02]  /*07c0*/  IADD3 R9, P5, P4, R2, R29, R26 ;  /* 0x0000001d02097210 */ /* 0x000fe40007cbe01a */
[----:B------:R-:W-:Y:S02]  /*07d0*/  IADD3 R2, P6, R13, R7, RZ ;  /* 0x000000070d027210 */ /* 0x000fe40007fde0ff */
[----:B------:R-:W-:-:S04]  /*07e0*/  LEA.HI R7, R19, R19, RZ, 0x8 ;  /* 0x0000001313077211 */ /* 0x000fc800078f40ff */
[----:B------:R-:W-:Y:S01]  /*07f0*/  LOP3.LUT R26, R7, 0xffffff00, RZ, 0xc0, !PT ;  /* 0xffffff00071a7812 */ /* 0x000fe200078ec0ff */
[----:B------:R-:W-:Y:S02]  /*0800*/  IMAD.X R3, R14, 0x1, R17, P6 ;  /* 0x000000010e037824 */ /* 0x000fe400030e0611 */
[C---:B------:R-:W-:Y:S02]  /*0810*/  IMAD.SHL.U32 R17, R19.reuse, 0x40, RZ ;  /* 0x0000004013117824 */ /* 0x040fe400078e00ff */
[----:B------:R-:W-:Y:S01]  /*0820*/  IMAD.IADD R19, R19, 0x1, -R26 ;  /* 0x0000000113137824 */ /* 0x000fe200078e0a1a */
[-C--:B------:R-:W-:Y:S02]  /*0830*/  IADD3.X R26, R4, R15.reuse, RZ, P5, P4 ;  /* 0x0000000f041a7210 */ /* 0x080fe40002fe84ff */
[----:B------:R-:W-:Y:S02]  /*0840*/  IADD3 R6, P6, R9, R6, RZ ;  /* 0x0000000609067210 */ /* 0x000fe40007fde0ff */
[----:B------:R-:W-:-:S02]  /*0850*/  IADD3.X R15, R24, R15, RZ, P0, P1 ;  /* 0x0000000f180f7210 */ /* 0x000fc400007e24ff */
[----:B------:R-:W-:Y:S02]  /*0860*/  IADD3.X R27, R24, R27, RZ, P2, P3 ;  /* 0x0000001b181b7210 */ /* 0x000fe400017e64ff */
[----:B------:R-:W-:Y:S02]  /*0870*/  IADD3 R4, P0, R20, R13, RZ ;  /* 0x0000000d14047210 */ /* 0x000fe40007f1e0ff */
[----:B------:R-:W-:Y:S02]  /*0880*/  IADD3 R22, P1, R22, R13, RZ ;  /* 0x0000000d16167210 */ /* 0x000fe40007f3e0ff */
[----:B------:R-:W-:Y:S01]  /*0890*/  IADD3 R24, P2, R16, R13, RZ ;  /* 0x0000000d10187210 */ /* 0x000fe20007f5e0ff */
[----:B------:R-:W-:Y:S02]  /*08a0*/  IMAD.X R7, R26, 0x1, R5, P6 ;  /* 0x000000011a077824 */ /* 0x000fe400030e0605 */
[----:B-1----:R-:W-:-:S04]  /*08b0*/  IMAD.WIDE R28, R23, 0x4, R10 ;  /* 0x00000004171c7825 */ /* 0x002fc800078e020a */
[--C-:B------:R-:W-:Y:S02]  /*08c0*/  IMAD.X R5, R25, 0x1, R14.reuse, P0 ;  /* 0x0000000119057824 */ /* 0x100fe400000e060e */
[--C-:B------:R-:W-:Y:S01]  /*08d0*/  IMAD.X R23, R27, 0x1, R14.reuse, P1 ;  /* 0x000000011b177824 */ /* 0x100fe200008e060e */
[----:B------:R-:W2:Y:S01]  /*08e0*/  LDG.E.EL R29, desc[UR4][R28.64] ;  /* 0x000000041c1d7981 */ /* 0x000ea2000c2e1900 */
[----:B------:R-:W-:Y:S02]  /*08f0*/  IMAD.X R25, R15, 0x1, R14, P2 ;  /* 0x000000010f197824 */ /* 0x000fe400010e060e */
[----:B------:R-:W-:Y:S01]  /*0900*/  IMAD.WIDE R2, R17, 0x4, R2 ;  /* 0x0000000411027825 */ /* 0x000fe200078e0202 */
[----:B------:R-:W1:Y:S03]  /*0910*/  LDC.64 R14, c[0x0][0x228] ;  /* 0x00008a00ff0e7b82 */ /* 0x000e660000000a00 */
[----:B------:R-:W-:-:S02]  /*0920*/  IMAD.WIDE R10, R19, 0x4, R10 ;  /* 0x00000004130a7825 */ /* 0x000fc400078e020a */
[----:B------:R-:W4:Y:S02]  /*0930*/  LDG.E.EL R2, desc[UR4][R2.64] ;  /* 0x0000000402027981 */ /* 0x000f24000c2e1900 */
[C---:B------:R-:W-:Y:S02]  /*0940*/  IMAD.WIDE R4, R17.reuse, 0x4, R4 ;  /* 0x0000000411047825 */ /* 0x040fe400078e0204 */
[----:B------:R-:W4:Y:S02]  /*0950*/  LDG.E.EL R11, desc[UR4][R10.64] ;  /* 0x000000040a0b7981 */ /* 0x000f24000c2e1900 */
[----:B------:R-:W-:Y:S02]  /*0960*/  IMAD.WIDE R22, R17, 0x4, R22 ;  /* 0x0000000411167825 */ /* 0x000fe400078e0216 */
[----:B------:R-:W4:Y:S02]  /*0970*/  LDG.E.EL R4, desc[UR4][R4.64] ;  /* 0x0000000404047981 */ /* 0x000f24000c2e1900 */
[----:B------:R-:W-:-:S02]  /*0980*/  IMAD.WIDE R6, R21, 0x4, R6 ;  /* 0x0000000415067825 */ /* 0x000fc400078e0206 */
[----:B------:R-:W4:Y:S02]  /*0990*/  LDG.E.EL R22, desc[UR4][R22.64] ;  /* 0x0000000416167981 */ /* 0x000f24000c2e1900 */
[----:B------:R-:W-:Y:S02]  /*09a0*/  IMAD.WIDE R24, R17, 0x4, R24 ;  /* 0x0000000411187825 */ /* 0x000fe400078e0218 */
[----:B------:R-:W4:Y:S04]  /*09b0*/  LDG.E.EL R6, desc[UR4][R6.64] ;  /* 0x0000000406067981 */ /* 0x000f28000c2e1900 */
[----:B------:R-:W4:Y:S01]  /*09c0*/  LDG.E.EL R24, desc[UR4][R24.64] ;  /* 0x0000000418187981 */ /* 0x000f22000c2e1900 */
[----:B-1----:R-:W-:-:S04]  /*09d0*/  IMAD.WIDE R14, R0, 0x4, R14 ;  /* 0x00000004000e7825 */ /* 0x002fc800078e020e */
[C---:B--2---:R-:W-:Y:S01]  /*09e0*/  FADD R16, R29.reuse, R8 ;  /* 0x000000081d107221 */ /* 0x044fe20000000000 */
[C---:B-----5:R-:W-:Y:S01]  /*09f0*/  FADD R17, R29.reuse, R18 ;  /* 0x000000121d117221 */ /* 0x060fe20000000000 */
[----:B---3--:R-:W-:Y:S01]  /*0a00*/  FADD R18, R29, R12 ;  /* 0x0000000c1d127221 */ /* 0x008fe20000000000 */
[C---:B----4-:R-:W-:Y:S01]  /*0a10*/  FADD R8, R11.reuse, R2 ;  /* 0x000000020b087221 */ /* 0x050fe20000000000 */
[C---:B------:R-:W-:Y:S01]  /*0a20*/  FADD R9, R11.reuse, R4 ;  /* 0x000000040b097221 */ /* 0x040fe20000000000 */
[----:B------:R-:W-:Y:S01]  /*0a30*/  FADD R10, R11, R22 ;  /* 0x000000160b0a7221 */ /* 0x000fe20000000000 */
[----:B------:R-:W-:Y:S01]  /*0a40*/  FADD R19, R29, R6 ;  /* 0x000000061d137221 */ /* 0x000fe20000000000 */
[----:B------:R-:W-:-:S04]  /*0a50*/  FADD R11, R11, R24 ;  /* 0x000000180b0b7221 */ /* 0x000fc80000000000 */
[----:B------:R-:W-:Y:S04]  /*0a60*/  STG.E.128 desc[UR4][R14.64], R16 ;  /* 0x000000100e007986 */ /* 0x000fe8000c101d04 */
[----:B------:R-:W-:Y:S01]  /*0a70*/  STG.E.128 desc[UR4][R14.64+0x800], R8 ;  /* 0x000800080e007986 */ /* 0x000fe2000c101d04 */
[----:B------:R-:W-:Y:S05]  /*0a80*/  EXIT ;  /* 0x000000000000794d */ /* 0x000fea0003800000 */
.L_x_0:
[----:B------:R-:W-:-:S00]  /*0a90*/  BRA `(.L_x_0) ;  /* 0xfffffffc00fc7947 */ /* 0x000fc0000383ffff */
[----:B------:R-:W-:-:S00]  /*0aa0*/  NOP ;  /* 0x0000000000007918 */ /* 0x000fc00000000000 */
        /* <DEDUP_REMOVED lines=13> */
.L_x_1:


//--------------------- .nv.constant0.triton_poi_fused__unsafe_index_convolution_30 --------------------------
	.section	.nv.constant0.triton_poi_fused__unsafe_index_convolution_30,"a",@progbits
	.sectionflags	@""
	.align	4
.nv.constant0.triton_poi_fused__unsafe_index_convolution_30:
	.zero		564
